	.headerflags	@"EF_CUDA_TEXMODE_UNIFIED EF_CUDA_64BIT_ADDRESS EF_CUDA_SM89 EF_CUDA_VIRTUAL_SM(EF_CUDA_SM89)"
	.elftype	@"ET_EXEC"


//--------------------- .nv.info                  --------------------------
	.section	.nv.info,"",@"SHT_CUDA_INFO"
	.align	4


	//----- nvinfo : EIATTR_REGCOUNT
	.align		4
        /*0000*/ 	.byte	0x04, 0x2f
        /*0002*/ 	.short	(.L_1 - .L_0)
	.align		4
.L_0:
        /*0004*/ 	.word	index@(triton__0d1d2de)
        /*0008*/ 	.word	0x00000010


	//----- nvinfo : EIATTR_MAX_STACK_SIZE
	.align		4
.L_1:
        /*000c*/ 	.byte	0x04, 0x23
        /*000e*/ 	.short	(.L_3 - .L_2)
	.align		4
.L_2:
        /*0010*/ 	.word	index@(triton__0d1d2de)
        /*0014*/ 	.word	0x00000000


	//----- nvinfo : EIATTR_MIN_STACK_SIZE
	.align		4
.L_3:
        /*0018*/ 	.byte	0x04, 0x12
        /*001a*/ 	.short	(.L_5 - .L_4)
	.align		4
.L_4:
        /*001c*/ 	.word	index@(triton__0d1d2de)
        /*0020*/ 	.word	0x00000000


	//----- nvinfo : EIATTR_FRAME_SIZE
	.align		4
.L_5:
        /*0024*/ 	.byte	0x04, 0x11
        /*0026*/ 	.short	(.L_7 - .L_6)
	.align		4
.L_6:
        /*0028*/ 	.word	index@(triton__0d1d2de)
        /*002c*/ 	.word	0x00000000
.L_7:


//--------------------- .nv.info.triton__0d1d2de  --------------------------
	.section	.nv.info.triton__0d1d2de,"",@"SHT_CUDA_INFO"
	.align	4


	//----- nvinfo : EIATTR_CUDA_API_VERSION
	.align		4
        /*0000*/ 	.byte	0x04, 0x37
        /*0002*/ 	.short	(.L_9 - .L_8)
.L_8:
        /*0004*/ 	.word	0x0000007b


	//----- nvinfo : EIATTR_PARAM_CBANK
	.align		4
.L_9:
        /*0008*/ 	.byte	0x04, 0x0a
        /*000a*/ 	.short	(.L_11 - .L_10)
	.align		4
.L_10:
        /*000c*/ 	.word	index@(.nv.constant0.triton__0d1d2de)
        /*0010*/ 	.short	0x0160
        /*0012*/ 	.short	0x0014


	//----- nvinfo : EIATTR_CBANK_PARAM_SIZE
	.align		4
.L_11:
        /*0014*/ 	.byte	0x03, 0x19
        /*0016*/ 	.short	0x0014


	//----- nvinfo : EIATTR_KPARAM_INFO
	.align		4
        /*0018*/ 	.byte	0x04, 0x17
        /*001a*/ 	.short	(.L_13 - .L_12)
.L_12:
        /*001c*/ 	.word	0x00000000
        /*0020*/ 	.short	0x0002
        /*0022*/ 	.short	0x0010
        /*0024*/ 	.byte	0x00, 0xf0, 0x11, 0x00


	//----- nvinfo : EIATTR_KPARAM_INFO
	.align		4
.L_13:
        /*0028*/ 	.byte	0x04, 0x17
        /*002a*/ 	.short	(.L_15 - .L_14)
.L_14:
        /*002c*/ 	.word	0x00000000
        /*0030*/ 	.short	0x0001
        /*0032*/ 	.short	0x0008
        /*0034*/ 	.byte	0x00, 0xf0, 0x21, 0x00


	//----- nvinfo : EIATTR_KPARAM_INFO
	.align		4
.L_15:
        /*0038*/ 	.byte	0x04, 0x17
        /*003a*/ 	.short	(.L_17 - .L_16)
.L_16:
        /*003c*/ 	.word	0x00000000
        /*0040*/ 	.short	0x0000
        /*0042*/ 	.short	0x0000
        /*0044*/ 	.byte	0x00, 0xf0, 0x21, 0x00


	//----- nvinfo : EIATTR_MAXREG_COUNT
	.align		4
.L_17:
        /*0048*/ 	.byte	0x03, 0x1b
        /*004a*/ 	.short	0x00ff


	//----- nvinfo : EIATTR_EXIT_INSTR_OFFSETS
	.align		4
        /*004c*/ 	.byte	0x04, 0x1c
        /*004e*/ 	.short	(.L_19 - .L_18)


	//   ....[0]....
.L_18:
        /*0050*/ 	.word	0x00000350


	//----- nvinfo : EIATTR_MAX_THREADS
	.align		4
.L_19:
        /*0054*/ 	.byte	0x04, 0x05
        /*0056*/ 	.short	(.L_21 - .L_20)
.L_20:
        /*0058*/ 	.word	0x00000080
        /*005c*/ 	.word	0x00000001
        /*0060*/ 	.word	0x00000001
.L_21:


//--------------------- .nv.rel.action            --------------------------
	.section	.nv.rel.action,"",@"SHT_CUDA_RELOCINFO"
	.align	8
	.sectionentsize	8
        /*0000*/ 	.byte	0x73, 0x00, 0x00, 0x00, 0x00, 0x00, 0x00, 0x00, 0x00, 0x00, 0x00, 0x11, 0x25, 0x00, 0x05, 0x36


//--------------------- .nv.constant0.triton__0d1d2de --------------------------
	.section	.nv.constant0.triton__0d1d2de,"a",@progbits
	.align	4
.nv.constant0.triton__0d1d2de:
	.zero		372


//--------------------- .text.triton__0d1d2de     --------------------------
	.section	.text.triton__0d1d2de,"ax",@progbits
	.sectioninfo	@"SHI_REGISTERS=16"
	.align	128
        .global         triton__0d1d2de
        .type           triton__0d1d2de,@function
        .size           triton__0d1d2de,(.L_x_1 - triton__0d1d2de)
        .other          triton__0d1d2de,@"STO_CUDA_ENTRY STV_DEFAULT"
triton__0d1d2de:
.text.triton__0d1d2de:
[----:B------:R-:W-:-:S02]  /*0000*/  IMAD.MOV.U32 R1, RZ, RZ, c[0x0][0x28] ;  /* 0x00000a00ff017624 */ /* 0x000fc400078e00ff */
[----:B------:R-:W0:Y:S01]  /*0010*/  S2R R0, SR_TID.X ;  /* 0x0000000000007919 */ /* 0x000e220000002100 */
[----:B------:R-:W-:Y:S01]  /*0020*/  IMAD.MOV.U32 R13, RZ, RZ, 0x2 ;  /* 0x00000002ff0d7424 */ /* 0x000fe200078e00ff */
[----:B------:R-:W-:Y:S02]  /*0030*/  ULDC.64 UR4, c[0x0][0x118] ;  /* 0x0000460000047ab9 */ /* 0x000fe40000000a00 */
[----:B------:R-:W1:Y:S01]  /*0040*/  S2R R5, SR_CTAID.X ;  /* 0x0000000000057919 */ /* 0x000e620000002500 */
[----:B0-----:R-:W-:Y:S01]  /*0050*/  IMAD.SHL.U32 R0, R0, 0x8, RZ ;  /* 0x0000000800007824 */ /* 0x001fe200078e00ff */
[----:B-1----:R-:W-:-:S04]  /*0060*/  SHF.R.S32.HI R3, RZ, 0x15, R5 ;  /* 0x00000015ff037819 */ /* 0x002fc80000011405 */
[----:B------:R-:W-:Y:S02]  /*0070*/  LOP3.LUT R0, R0, 0x3f8, RZ, 0xc0, !PT ;  /* 0x000003f800007812 */ /* 0x000fe400078ec0ff */
[----:B------:R-:W-:-:S03]  /*0080*/  SGXT R3, R3, 0x1 ;  /* 0x000000010303781a */ /* 0x000fc60000000200 */
[----:B------:R-:W-:-:S05]  /*0090*/  IMAD R0, R5, 0x400, R0 ;  /* 0x0000040005007824 */ /* 0x000fca00078e0200 */
[CC--:B------:R-:W-:Y:S02]  /*00a0*/  LEA.HI R2, R3.reuse, R0.reuse, RZ, 0x16 ;  /* 0x0000000003027211 */ /* 0x0c0fe400078fb0ff */
[CC--:B------:R-:W-:Y:S02]  /*00b0*/  LEA.HI R6, R3.reuse, R0.reuse, RZ, 0x19 ;  /* 0x0000000003067211 */ /* 0x0c0fe400078fc8ff */
[----:B------:R-:W-:Y:S02]  /*00c0*/  SHF.R.S32.HI R4, RZ, 0x16, R2 ;  /* 0x00000016ff047819 */ /* 0x000fe40000011402 */
[----:B------:R-:W-:Y:S01]  /*00d0*/  LEA.HI R2, R3, R0, RZ, 0x8 ;  /* 0x0000000003027211 */ /* 0x000fe200078f40ff */
[----:B------:R-:W-:Y:S01]  /*00e0*/  IMAD.SHL.U32 R6, R6, 0x2, RZ ;  /* 0x0000000206067824 */ /* 0x000fe200078e00ff */
[----:B------:R-:W-:Y:S02]  /*00f0*/  LOP3.LUT R5, R4, 0xffff, RZ, 0xc0, !PT ;  /* 0x0000ffff04057812 */ /* 0x000fe400078ec0ff */
[----:B------:R-:W-:-:S02]  /*0100*/  SHF.R.S32.HI R3, RZ, 0x8, R2 ;  /* 0x00000008ff037819 */ /* 0x000fc40000011402 */
[----:B------:R-:W-:Y:S02]  /*0110*/  LEA.HI R5, R5, R4, RZ, 0x13 ;  /* 0x0000000405057211 */ /* 0x000fe400078f98ff */
[----:B------:R-:W-:Y:S02]  /*0120*/  SHF.R.S32.HI R8, RZ, 0x1f, R2 ;  /* 0x0000001fff087819 */ /* 0x000fe40000011402 */
[----:B------:R-:W-:Y:S02]  /*0130*/  LOP3.LUT R5, R5, 0xfff8, RZ, 0xc0, !PT ;  /* 0x0000fff805057812 */ /* 0x000fe400078ec0ff */
[----:B------:R-:W-:Y:S02]  /*0140*/  LEA.HI R8, R8, R3, RZ, 0xd ;  /* 0x0000000308087211 */ /* 0x000fe400078f68ff */
[----:B------:R-:W-:Y:S01]  /*0150*/  LOP3.LUT R6, R6, 0xfc000000, RZ, 0xc0, !PT ;  /* 0xfc00000006067812 */ /* 0x000fe200078ec0ff */
[----:B------:R-:W-:Y:S01]  /*0160*/  IMAD.MOV R5, RZ, RZ, -R5 ;  /* 0x000000ffff057224 */ /* 0x000fe200078e0a05 */
[----:B------:R-:W-:-:S04]  /*0170*/  LOP3.LUT R8, R8, 0x7e000, RZ, 0xc0, !PT ;  /* 0x0007e00008087812 */ /* 0x000fc800078ec0ff */
[----:B------:R-:W-:Y:S01]  /*0180*/  PRMT R7, R5, 0x7710, RZ ;  /* 0x0000771005077816 */ /* 0x000fe200000000ff */
[----:B------:R-:W-:Y:S01]  /*0190*/  IMAD.IADD R8, R3, 0x1, -R8 ;  /* 0x0000000103087824 */ /* 0x000fe200078e0a08 */
[----:B------:R-:W-:-:S03]  /*01a0*/  LOP3.LUT R5, R2, 0xffffff00, RZ, 0xc0, !PT ;  /* 0xffffff0002057812 */ /* 0x000fc600078ec0ff */
[----:B------:R-:W-:Y:S01]  /*01b0*/  IMAD.IADD R4, R4, 0x1, R7 ;  /* 0x0000000104047824 */ /* 0x000fe200078e0207 */
[----:B------:R-:W-:-:S04]  /*01c0*/  IADD3 R5, R6, R0, -R5 ;  /* 0x0000000006057210 */ /* 0x000fc80007ffe805 */
[----:B------:R-:W-:Y:S01]  /*01d0*/  PRMT R2, R4, 0x9910, RZ ;  /* 0x0000991004027816 */ /* 0x000fe200000000ff */
[----:B------:R-:W-:-:S04]  /*01e0*/  IMAD R5, R8, 0x2000, R5 ;  /* 0x0000200008057824 */ /* 0x000fc800078e0205 */
[----:B------:R-:W-:-:S05]  /*01f0*/  IMAD R5, R2, 0x400, R5 ;  /* 0x0000040002057824 */ /* 0x000fca00078e0205 */
[----:B------:R-:W-:-:S05]  /*0200*/  IADD3 R5, R5, 0x300, RZ ;  /* 0x0000030005057810 */ /* 0x000fca0007ffe0ff */
[----:B------:R-:W-:-:S06]  /*0210*/  IMAD.WIDE R4, R5, R13, c[0x0][0x160] ;  /* 0x0000580005047625 */ /* 0x000fcc00078e020d */
[----:B------:R-:W2:Y:S02]  /*0220*/  LDG.E.EL.128 R4, [R4.64] ;  /* 0x0000000404047981 */ /* 0x000ea4000c2e1d00 */
[----:B--2---:R-:W-:Y:S01]  /*0230*/  PRMT R2, R4, 0x7632, R2 ;  /* 0x0000763204027816 */ /* 0x004fe20000000002 */
[----:B------:R-:W-:Y:S01]  /*0240*/  IMAD.U32 R11, R6, 0x10000, RZ ;  /* 0x00010000060b7824 */ /* 0x000fe200078e00ff */
[C---:B------:R-:W-:Y:S01]  /*0250*/  PRMT R3, R5.reuse, 0x7632, R3 ;  /* 0x0000763205037816 */ /* 0x040fe20000000003 */
[----:B------:R-:W-:Y:S01]  /*0260*/  IMAD.U32 R9, R4, 0x10000, RZ ;  /* 0x0001000004097824 */ /* 0x000fe200078e00ff */
[----:B------:R-:W-:Y:S01]  /*0270*/  PRMT R8, R6, 0x7632, R8 ;  /* 0x0000763206087816 */ /* 0x000fe20000000008 */
[----:B------:R-:W-:Y:S01]  /*0280*/  IMAD.U32 R10, R5, 0x10000, RZ ;  /* 0x00010000050a7824 */ /* 0x000fe200078e00ff */
[----:B------:R-:W-:Y:S01]  /*0290*/  PRMT R6, R7, 0x7632, R6 ;  /* 0x0000763207067816 */ /* 0x000fe20000000006 */
[----:B------:R-:W-:Y:S02]  /*02a0*/  IMAD.U32 R2, R2, 0x10000, RZ ;  /* 0x0001000002027824 */ /* 0x000fe400078e00ff */
[----:B------:R-:W-:-:S02]  /*02b0*/  IMAD.U32 R3, R3, 0x10000, RZ ;  /* 0x0001000003037824 */ /* 0x000fc400078e00ff */
[----:B------:R-:W-:Y:S01]  /*02c0*/  IMAD.U32 R7, R7, 0x10000, RZ ;  /* 0x0001000007077824 */ /* 0x000fe200078e00ff */
[----:B------:R-:W-:Y:S01]  /*02d0*/  F2FP.BF16.F32.PACK_AB R4, R2, R9 ;  /* 0x000000090204723e */ /* 0x000fe200000010ff */
[----:B------:R-:W-:Y:S01]  /*02e0*/  IMAD.U32 R8, R8, 0x10000, RZ ;  /* 0x0001000008087824 */ /* 0x000fe200078e00ff */
[----:B------:R-:W-:Y:S01]  /*02f0*/  F2FP.BF16.F32.PACK_AB R5, R3, R10 ;  /* 0x0000000a0305723e */ /* 0x000fe200000010ff */
[----:B------:R-:W-:Y:S02]  /*0300*/  IMAD.U32 R12, R6, 0x10000, RZ ;  /* 0x00010000060c7824 */ /* 0x000fe400078e00ff */
[----:B------:R-:W-:Y:S01]  /*0310*/  IMAD.WIDE R2, R0, R13, c[0x0][0x168] ;  /* 0x00005a0000027625 */ /* 0x000fe200078e020d */
[----:B------:R-:W-:Y:S02]  /*0320*/  F2FP.BF16.F32.PACK_AB R6, R8, R11 ;  /* 0x0000000b0806723e */ /* 0x000fe400000010ff */
[----:B------:R-:W-:-:S05]  /*0330*/  F2FP.BF16.F32.PACK_AB R7, R12, R7 ;  /* 0x000000070c07723e */ /* 0x000fca00000010ff */
[----:B------:R-:W-:Y:S01]  /*0340*/  STG.E.128 [R2.64], R4 ;  /* 0x0000000402007986 */ /* 0x000fe2000c101d04 */
[----:B------:R-:W-:Y:S05]  /*0350*/  EXIT ;  /* 0x000000000000794d */ /* 0x000fea0003800000 */
.L_x_0:
[----:B------:R-:W-:-:S00]  /*0360*/  BRA `(.L_x_0) ;  /* 0xfffffff000007947 */ /* 0x000fc0000383ffff */
[----:B------:R-:W-:-:S00]  /*0370*/  NOP ;  /* 0x0000000000007918 */ /* 0x000fc00000000000 */
        /* <DEDUP_REMOVED lines=8> */
.L_x_1:
